//
// Generated by NVIDIA NVVM Compiler
//
// Compiler Build ID: CL-36424714
// Cuda compilation tools, release 13.0, V13.0.88
// Based on NVVM 20.0.0
//

.version 9.0
.target sm_100
.address_size 64

	// .globl	_Z24kernel4_tma_int4_swizzle14CUtensorMap_st
// _ZZ24kernel4_tma_int4_swizzle14CUtensorMap_stE4smem has been demoted
// _ZZ24kernel4_tma_int4_swizzle14CUtensorMap_stE6smem_T has been demoted
// _ZZ24kernel4_tma_int4_swizzle14CUtensorMap_stE3bar has been demoted

.visible .entry _Z24kernel4_tma_int4_swizzle14CUtensorMap_st(
	.param .align 128 .b8 _Z24kernel4_tma_int4_swizzle14CUtensorMap_st_param_0[128]
)
{
	.reg .pred 	%p<10>;
	.reg .b32 	%r<102>;
	.reg .b64 	%rd<20>;
	// demoted variable
	.shared .align 1024 .b8 _ZZ24kernel4_tma_int4_swizzle14CUtensorMap_stE4smem[1024];
	// demoted variable
	.shared .align 1024 .b8 _ZZ24kernel4_tma_int4_swizzle14CUtensorMap_stE6smem_T[1024];
	// demoted variable
	.shared .align 8 .b8 _ZZ24kernel4_tma_int4_swizzle14CUtensorMap_stE3bar[8];
	mov.b64 	%rd7, _Z24kernel4_tma_int4_swizzle14CUtensorMap_st_param_0;
	mov.u64 	%rd1, %rd7;
	mov.u32 	%r1, %tid.x;
	setp.ne.s32 	%p1, %r1, 0;
	@%p1 bra 	$L__BB0_2;
	mov.u32 	%r20, %ntid.x;
	mov.u32 	%r19, _ZZ24kernel4_tma_int4_swizzle14CUtensorMap_stE3bar;
	// begin inline asm
	mbarrier.init.shared.b64 [%r19], %r20;
	// end inline asm
	// begin inline asm
	fence.proxy.async.shared::cta; // 6.
	// end inline asm
$L__BB0_2:
	setp.ne.s32 	%p2, %r1, 0;
	bar.sync 	0;
	@%p2 bra 	$L__BB0_4;
	cvta.param.u64 	%rd9, %rd1;
	mov.u32 	%r23, _ZZ24kernel4_tma_int4_swizzle14CUtensorMap_stE4smem;
	mov.u32 	%r26, _ZZ24kernel4_tma_int4_swizzle14CUtensorMap_stE3bar;
	mov.b32 	%r25, 0;
	// begin inline asm
	cp.async.bulk.tensor.2d.shared::cluster.global.tile.mbarrier::complete_tx::bytes [%r23], [%rd9, {%r25, %r25}], [%r26];
	// end inline asm
	mov.b32 	%r28, 1024;
	// begin inline asm
	mbarrier.arrive.expect_tx.release.cta.shared::cta.b64 %rd19, [%r26], %r28; // 8. 
	// end inline asm
	bra.uni 	$L__BB0_5;
$L__BB0_4:
	mov.u32 	%r21, _ZZ24kernel4_tma_int4_swizzle14CUtensorMap_stE3bar;
	mov.b32 	%r22, 1;
	// begin inline asm
	mbarrier.arrive.shared::cta.b64                             %rd19,  [%r21], %r22;    // 2. 
	// end inline asm
$L__BB0_5:
	mov.b32 	%r97, 0;
	// begin inline asm
	mov.u64 %rd11, %globaltimer;
	// end inline asm
	mov.u32 	%r31, _ZZ24kernel4_tma_int4_swizzle14CUtensorMap_stE3bar;
$L__BB0_6:
	// begin inline asm
	{
	.reg .pred p;
	mbarrier.try_wait.shared.b64 p, [%r31], %rd19;
	selp.b32 %r30, 1, 0, p;
	}
	// end inline asm
	setp.eq.s32 	%p3, %r30, 0;
	@%p3 bra 	$L__BB0_13;
	setp.gt.u32 	%p4, %r1, 7;
	@%p4 bra 	$L__BB0_10;
	mov.u32 	%r3, %ntid.x;
	mov.u32 	%r32, _ZZ24kernel4_tma_int4_swizzle14CUtensorMap_stE6smem_T;
	mad.lo.s32 	%r100, %r1, 144, %r32;
	mul.lo.s32 	%r5, %r3, 144;
	shl.b32 	%r33, %r1, 4;
	mov.u32 	%r34, _ZZ24kernel4_tma_int4_swizzle14CUtensorMap_stE4smem;
	add.s32 	%r99, %r34, %r33;
	shl.b32 	%r7, %r3, 4;
	shl.b32 	%r35, %r1, 7;
	add.s32 	%r98, %r32, %r35;
	shl.b32 	%r9, %r3, 7;
	mov.u32 	%r101, %r1;
$L__BB0_9:
	ld.shared.v4.u32 	{%r36, %r37, %r38, %r39}, [%r99];
	st.shared.v4.u32 	[%r100], {%r36, %r37, %r38, %r39};
	shl.b32 	%r40, %r101, 4;
	xor.b32  	%r41, %r40, 16;
	add.s32 	%r42, %r98, %r41;
	add.s32 	%r44, %r34, %r41;
	ld.shared.v4.u32 	{%r45, %r46, %r47, %r48}, [%r44+128];
	st.shared.v4.u32 	[%r42], {%r45, %r46, %r47, %r48};
	xor.b32  	%r49, %r40, 32;
	add.s32 	%r50, %r98, %r49;
	add.s32 	%r51, %r34, %r49;
	ld.shared.v4.u32 	{%r52, %r53, %r54, %r55}, [%r51+256];
	st.shared.v4.u32 	[%r50], {%r52, %r53, %r54, %r55};
	xor.b32  	%r56, %r40, 48;
	add.s32 	%r57, %r98, %r56;
	add.s32 	%r58, %r34, %r56;
	ld.shared.v4.u32 	{%r59, %r60, %r61, %r62}, [%r58+384];
	st.shared.v4.u32 	[%r57], {%r59, %r60, %r61, %r62};
	xor.b32  	%r63, %r40, 64;
	add.s32 	%r64, %r98, %r63;
	add.s32 	%r65, %r34, %r63;
	ld.shared.v4.u32 	{%r66, %r67, %r68, %r69}, [%r65+512];
	st.shared.v4.u32 	[%r64], {%r66, %r67, %r68, %r69};
	xor.b32  	%r70, %r40, 80;
	add.s32 	%r71, %r98, %r70;
	add.s32 	%r72, %r34, %r70;
	ld.shared.v4.u32 	{%r73, %r74, %r75, %r76}, [%r72+640];
	st.shared.v4.u32 	[%r71], {%r73, %r74, %r75, %r76};
	xor.b32  	%r77, %r40, 96;
	add.s32 	%r78, %r98, %r77;
	add.s32 	%r79, %r34, %r77;
	ld.shared.v4.u32 	{%r80, %r81, %r82, %r83}, [%r79+768];
	st.shared.v4.u32 	[%r78], {%r80, %r81, %r82, %r83};
	xor.b32  	%r84, %r40, 112;
	add.s32 	%r85, %r98, %r84;
	add.s32 	%r86, %r34, %r84;
	ld.shared.v4.u32 	{%r87, %r88, %r89, %r90}, [%r86+896];
	st.shared.v4.u32 	[%r85], {%r87, %r88, %r89, %r90};
	add.s32 	%r101, %r101, %r3;
	add.s32 	%r100, %r100, %r5;
	add.s32 	%r99, %r99, %r7;
	add.s32 	%r98, %r98, %r9;
	setp.lt.u32 	%p5, %r101, 8;
	@%p5 bra 	$L__BB0_9;
$L__BB0_10:
	setp.ne.s32 	%p6, %r1, 0;
	// begin inline asm
	fence.proxy.async.shared::cta; // 6.
	// end inline asm
	bar.sync 	0;
	@%p6 bra 	$L__BB0_12;
	cvta.param.u64 	%rd13, %rd1;
	mov.u32 	%r93, _ZZ24kernel4_tma_int4_swizzle14CUtensorMap_stE6smem_T;
	mov.b32 	%r92, 0;
	// begin inline asm
	cp.async.bulk.tensor.2d.global.shared::cta.tile.bulk_group [%rd13, {%r92, %r92}], [%r93];
	// end inline asm
	// begin inline asm
	cp.async.bulk.commit_group;
	// end inline asm
	// begin inline asm
	cp.async.bulk.wait_group.read 0;
	// end inline asm
	// begin inline asm
	mbarrier.inval.shared.b64 [%r31];
	// end inline asm
$L__BB0_12:
	ret;
$L__BB0_13:
	setp.gt.s32 	%p7, %r97, 15;
	@%p7 bra 	$L__BB0_15;
	add.s32 	%r97, %r97, 1;
	bra.uni 	$L__BB0_6;
$L__BB0_15:
	// begin inline asm
	mov.u64 %rd14, %globaltimer;
	// end inline asm
	sub.s64 	%rd6, %rd14, %rd11;
	setp.lt.s64 	%p8, %rd6, 4000000;
	@%p8 bra 	$L__BB0_17;
	mov.b32 	%r95, 1000000;
	// begin inline asm
	nanosleep.u32 %r95;
	// end inline asm
	bra.uni 	$L__BB0_6;
$L__BB0_17:
	setp.lt.s64 	%p9, %rd6, 40000;
	@%p9 bra 	$L__BB0_6;
	shr.s64 	%rd15, %rd6, 63;
	shr.u64 	%rd16, %rd15, 62;
	add.s64 	%rd17, %rd6, %rd16;
	shr.u64 	%rd18, %rd17, 2;
	cvt.u32.u64 	%r96, %rd18;
	// begin inline asm
	nanosleep.u32 %r96;
	// end inline asm
	bra.uni 	$L__BB0_6;

}


// ===== COMPILED SASS (sm_100) =====

	.target	sm_100

	.elftype	@"ET_EXEC"


//--------------------- .note.nv.tkinfo           --------------------------
	.section	.note.nv.tkinfo,"",@"SHT_NOTE"
	.sectionflags	@"SHF_NOTE_NV_TKINFO"
	.tkinfo
        /*0018*/ 	.word	0x00000002
        /*0030*/ 	.string	""
        /*0030*/ 	.string	"ptxas"
        /*0030*/ 	.string	"Cuda compilation tools, release 13.0, V13.0.88"
        /*0030*/ 	.string	"Build cuda_13.0.r13.0/compiler.36424714_0"
        /*0030*/ 	.string	"-arch sm_100 -m 64 "



//--------------------- .note.nv.cuinfo           --------------------------
	.section	.note.nv.cuinfo,"",@"SHT_NOTE"
	.sectionflags	@"SHF_NOTE_NV_CUINFO"
        /*0018*/ 	.short	0x0002
        /*001a*/ 	.short	0x0064
        /*001c*/ 	.short	0x0082
	.zero		2


//--------------------- .nv.info                  --------------------------
	.section	.nv.info,"",@"SHT_CUDA_INFO"
	.align	4


	//----- nvinfo : EIATTR_REGCOUNT
	.align		4
        /*0000*/ 	.byte	0x04, 0x2f
        /*0002*/ 	.short	(.L_1 - .L_0)
	.align		4
.L_0:
        /*0004*/ 	.word	index@(_Z24kernel4_tma_int4_swizzle14CUtensorMap_st)
        /*0008*/ 	.word	0x0000001e


	//----- nvinfo : EIATTR_FRAME_SIZE
	.align		4
.L_1:
        /*000c*/ 	.byte	0x04, 0x11
        /*000e*/ 	.short	(.L_3 - .L_2)
	.align		4
.L_2:
        /*0010*/ 	.word	index@(_Z24kernel4_tma_int4_swizzle14CUtensorMap_st)
        /*0014*/ 	.word	0x00000000


	//----- nvinfo : EIATTR_MIN_STACK_SIZE
	.align		4
.L_3:
        /*0018*/ 	.byte	0x04, 0x12
        /*001a*/ 	.short	(.L_5 - .L_4)
	.align		4
.L_4:
        /*001c*/ 	.word	index@(_Z24kernel4_tma_int4_swizzle14CUtensorMap_st)
        /*0020*/ 	.word	0x00000000
.L_5:


//--------------------- .nv.compat                --------------------------
	.section	.nv.compat,"",@"SHT_CUDA_COMPAT_INFO"
	.align	4
        /*0000*/ 	.byte	0x02, 0x09, 0x00, 0x00, 0x02, 0x02, 0x02, 0x00, 0x02, 0x05, 0x05, 0x00, 0x03, 0x07, 0x01, 0x01
        /*0010*/ 	.byte	0x02, 0x03, 0x01, 0x00, 0x02, 0x06, 0x01, 0x00, 0x04, 0x0b, 0x08, 0x00, 0x09, 0x00, 0x00, 0x00
        /*0020*/ 	.byte	0x00, 0x00, 0x00, 0x00


//--------------------- .nv.info._Z24kernel4_tma_int4_swizzle14CUtensorMap_st --------------------------
	.section	.nv.info._Z24kernel4_tma_int4_swizzle14CUtensorMap_st,"",@"SHT_CUDA_INFO"
	.sectionflags	@""
	.align	4


	//----- nvinfo : EIATTR_CUDA_API_VERSION
	.align		4
        /*0000*/ 	.byte	0x04, 0x37
        /*0002*/ 	.short	(.L_7 - .L_6)
.L_6:
        /*0004*/ 	.word	0x00000082


	//----- nvinfo : EIATTR_KPARAM_INFO
	.align		4
.L_7:
        /*0008*/ 	.byte	0x04, 0x17
        /*000a*/ 	.short	(.L_9 - .L_8)
.L_8:
        /*000c*/ 	.word	0x00000000
        /*0010*/ 	.short	0x0000
        /*0012*/ 	.short	0x0000
        /*0014*/ 	.byte	0x00, 0xf0, 0x01, 0x02


	//----- nvinfo : EIATTR_SPARSE_MMA_MASK
	.align		4
.L_9:
        /*0018*/ 	.byte	0x03, 0x50
        /*001a*/ 	.short	0x0000


	//----- nvinfo : EIATTR_MAXREG_COUNT
	.align		4
        /*001c*/ 	.byte	0x03, 0x1b
        /*001e*/ 	.short	0x00ff


	//----- nvinfo : EIATTR_NUM_BARRIERS
	.align		4
        /*0020*/ 	.byte	0x02, 0x4c
        /*0022*/ 	.byte	0x01
	.zero		1


	//----- nvinfo : EIATTR_MERCURY_ISA_VERSION
	.align		4
        /*0024*/ 	.byte	0x03, 0x5f
        /*0026*/ 	.short	0x0101


	//----- nvinfo : EIATTR_VRC_CTA_INIT_COUNT
	.align		4
        /*0028*/ 	.byte	0x02, 0x4a
	.zero		1
	.zero		1


	//----- nvinfo : EIATTR_MBARRIER_INSTR_OFFSETS
	.align		4
        /*002c*/ 	.byte	0x04, 0x39
        /*002e*/ 	.short	(.L_11 - .L_10)


	//   ....[0]....
.L_10:
        /*0030*/ 	.word	0x000000e0
        /*0034*/ 	.word	0x000000ff
        /*0038*/ 	.word	0x00000000
        /*003c*/ 	.short	0x0100
        /*003e*/ 	.byte	0x06
	.zero		1


	//   ....[1]....
        /*0040*/ 	.word	0x000002d0
        /*0044*/ 	.word	0x00000000
        /*0048*/ 	.word	0x00000000
        /*004c*/ 	.short	0x0101
        /*004e*/ 	.byte	0xff
	.zero		1


	//   ....[2]....
        /*0050*/ 	.word	0x00000300
        /*0054*/ 	.word	0x00000000
        /*0058*/ 	.word	0x00000000
        /*005c*/ 	.short	0x0109
        /*005e*/ 	.byte	0xff
	.zero		1


	//   ....[3]....
        /*0060*/ 	.word	0x000004b0
        /*0064*/ 	.word	0x00000000
        /*0068*/ 	.word	0x00000000
        /*006c*/ 	.short	0x0109
        /*006e*/ 	.byte	0xff
	.zero		1


	//   ....[4]....
        /*0070*/ 	.word	0x00000980
        /*0074*/ 	.word	0x00000000
        /*0078*/ 	.word	0x00000000
        /*007c*/ 	.short	0x0108
        /*007e*/ 	.byte	0xff
	.zero		1


	//----- nvinfo : EIATTR_NUM_MBARRIERS
	.align		4
.L_11:
        /*0080*/ 	.byte	0x03, 0x38
        /*0082*/ 	.short	0x0001


	//----- nvinfo : EIATTR_EXIT_INSTR_OFFSETS
	.align		4
        /*0084*/ 	.byte	0x04, 0x1c
        /*0086*/ 	.short	(.L_13 - .L_12)


	//   ....[0]....
.L_12:
        /*0088*/ 	.word	0x000008d0


	//   ....[1]....
        /*008c*/ 	.word	0x00000990


	//----- nvinfo : EIATTR_CRS_STACK_SIZE
	.align		4
.L_13:
        /*0090*/ 	.byte	0x04, 0x1e
        /*0092*/ 	.short	(.L_15 - .L_14)
.L_14:
        /*0094*/ 	.word	0x00000000


	//----- nvinfo : EIATTR_CBANK_PARAM_SIZE
	.align		4
.L_15:
        /*0098*/ 	.byte	0x03, 0x19
        /*009a*/ 	.short	0x0080


	//----- nvinfo : EIATTR_PARAM_CBANK
	.align		4
        /*009c*/ 	.byte	0x04, 0x0a
        /*009e*/ 	.short	(.L_17 - .L_16)
	.align		4
.L_16:
        /*00a0*/ 	.word	index@(.nv.constant0._Z24kernel4_tma_int4_swizzle14CUtensorMap_st)
        /*00a4*/ 	.short	0x0380
        /*00a6*/ 	.short	0x0080


	//----- nvinfo : EIATTR_SW_WAR
	.align		4
.L_17:
        /*00a8*/ 	.byte	0x04, 0x36
        /*00aa*/ 	.short	(.L_19 - .L_18)
.L_18:
        /*00ac*/ 	.word	0x00000008
.L_19:


//--------------------- .nv.callgraph             --------------------------
	.section	.nv.callgraph,"",@"SHT_CUDA_CALLGRAPH"
	.align	4
	.sectionentsize	8
	.align		4
        /*0000*/ 	.word	0x00000000
	.align		4
        /*0004*/ 	.word	0xffffffff
	.align		4
        /*0008*/ 	.word	0x00000000
	.align		4
        /*000c*/ 	.word	0xfffffffe
	.align		4
        /*0010*/ 	.word	0x00000000
	.align		4
        /*0014*/ 	.word	0xfffffffd
	.align		4
        /*0018*/ 	.word	0x00000000
	.align		4
        /*001c*/ 	.word	0xfffffffc


//--------------------- .text._Z24kernel4_tma_int4_swizzle14CUtensorMap_st --------------------------
	.section	.text._Z24kernel4_tma_int4_swizzle14CUtensorMap_st,"ax",@progbits
	.align	128
        .global         _Z24kernel4_tma_int4_swizzle14CUtensorMap_st
        .type           _Z24kernel4_tma_int4_swizzle14CUtensorMap_st,@function
        .size           _Z24kernel4_tma_int4_swizzle14CUtensorMap_st,(.L_x_16 - _Z24kernel4_tma_int4_swizzle14CUtensorMap_st)
        .other          _Z24kernel4_tma_int4_swizzle14CUtensorMap_st,@"STO_CUDA_ENTRY STV_DEFAULT"
_Z24kernel4_tma_int4_swizzle14CUtensorMap_st:
.text._Z24kernel4_tma_int4_swizzle14CUtensorMap_st:
[----:B------:R-:W-:Y:S01]  /*0000*/  LDC R1, c[0x0][0x37c] ;  /* 0x0000df00ff017b82 */ /* 0x000fe20000000800 */
[----:B------:R-:W1:Y:S01]  /*0010*/  S2R R8, SR_TID.X ;  /* 0x0000000000087919 */ /* 0x000e620000002100 */
[----:B------:R-:W-:Y:S01]  /*0020*/  BSSY.RECONVERGENT B0, `(.L_x_0) ;  /* 0x000000f000007945 */ /* 0x000fe20003800200 */
[----:B-1----:R-:W-:-:S13]  /*0030*/  ISETP.NE.AND P0, PT, R8, RZ, PT ;  /* 0x000000ff0800720c */ /* 0x002fda0003f05270 */
[----:B------:R-:W-:Y:S05]  /*0040*/  @P0 BRA `(.L_x_1) ;  /* 0x0000000000300947 */ /* 0x000fea0003800000 */
[----:B------:R-:W1:Y:S01]  /*0050*/  S2UR UR7, SR_CgaCtaId ;  /* 0x00000000000779c3 */ /* 0x000e620000008800 */
[----:B------:R-:W2:Y:S01]  /*0060*/  LDCU UR5, c[0x0][0x360] ;  /* 0x00006c00ff0577ac */ /* 0x000ea20008000800 */
[----:B------:R-:W-:Y:S02]  /*0070*/  UMOV UR4, 0x400 ;  /* 0x0000040000047882 */ /* 0x000fe40000000000 */
[----:B------:R-:W-:Y:S02]  /*0080*/  UIADD3 UR6, UPT, UPT, UR4, 0x800, URZ ;  /* 0x0000080004067890 */ /* 0x000fe4000fffe0ff */
[----:B--2---:R-:W-:-:S04]  /*0090*/  UIADD3 UR4, UPT, UPT, -UR5, 0x100000, URZ ;  /* 0x0010000005047890 */ /* 0x004fc8000fffe1ff */
[----:B------:R-:W-:Y:S02]  /*00a0*/  USHF.L.U32 UR5, UR4, 0xb, URZ ;  /* 0x0000000b04057899 */ /* 0x000fe400080006ff */
[----:B------:R-:W-:Y:S02]  /*00b0*/  USHF.L.U32 UR4, UR4, 0x1, URZ ;  /* 0x0000000104047899 */ /* 0x000fe400080006ff */
[----:B-1----:R-:W-:Y:S01]  /*00c0*/  ULEA UR6, UR7, UR6, 0x18 ;  /* 0x0000000607067291 */ /* 0x002fe2000f8ec0ff */
[----:B------:R-:W1:Y:S11]  /*00d0*/  FENCE.VIEW.ASYNC.S ;  /* 0x00000000000073c6 */ /* 0x000e760000000000 */
[----:B-1----:R1:W2:Y:S02]  /*00e0*/  SYNCS.EXCH.64 URZ, [UR6], UR4 ;  /* 0x0000000406ff75b2 */ /* 0x0022a40008000100 */
[----:B--2---:R2:W-:Y:S06]  /*00f0*/  MEMBAR.ALL.CTA ;  /* 0x0000000000007992 */ /* 0x0045ec0000008000 */
[----:B--2---:R-:W2:Y:S02]  /*0100*/  FENCE.VIEW.ASYNC.S ;  /* 0x00000000000073c6 */ /* 0x004ea40000000000 */
.L_x_1:
[----:B-1----:R-:W-:Y:S05]  /*0110*/  BSYNC.RECONVERGENT B0 ;  /* 0x0000000000007941 */ /* 0x002fea0003800200 */
.L_x_0:
[----:B--2---:R-:W-:Y:S06]  /*0120*/  BAR.SYNC.DEFER_BLOCKING 0x0 ;  /* 0x0000000000007b1d */ /* 0x004fec0000010000 */
[----:B------:R-:W-:Y:S04]  /*0130*/  BSSY.RECONVERGENT B0, `(.L_x_2) ;  /* 0x000001b000007945 */ /* 0x000fe80003800200 */
[----:B------:R-:W-:Y:S05]  /*0140*/  @P0 BRA `(.L_x_3) ;  /* 0x00000000004c0947 */ /* 0x000fea0003800000 */
[----:B------:R-:W1:Y:S01]  /*0150*/  S2UR UR6, SR_CgaCtaId ;  /* 0x00000000000679c3 */ /* 0x000e620000008800 */
[----:B------:R-:W-:Y:S01]  /*0160*/  UMOV UR4, 0x400 ;  /* 0x0000040000047882 */ /* 0x000fe20000000000 */
[----:B------:R-:W-:Y:S01]  /*0170*/  PLOP3.LUT P0, PT, PT, PT, PT, 0x80, 0x8 ;  /* 0x000000000008781c */ /* 0x000fe20003f0f070 */
[----:B------:R-:W-:Y:S01]  /*0180*/  UIADD3 UR5, UPT, UPT, UR4, 0x800, URZ ;  /* 0x0000080004057890 */ /* 0x000fe2000fffe0ff */
[----:B------:R-:W2:Y:S01]  /*0190*/  LDCU.64 UR8, c[0x0][0x348] ;  /* 0x00006900ff0877ac */ /* 0x000ea20008000a00 */
[----:B------:R-:W-:Y:S02]  /*01a0*/  UMOV UR7, URZ ;  /* 0x000000ff00077c82 */ /* 0x000fe40008000000 */
[----:B-1----:R-:W-:Y:S02]  /*01b0*/  ULEA UR5, UR6, UR5, 0x18 ;  /* 0x0000000506057291 */ /* 0x002fe4000f8ec0ff */
[----:B------:R-:W-:-:S03]  /*01c0*/  ULEA UR4, UR6, UR4, 0x18 ;  /* 0x0000000406047291 */ /* 0x000fc6000f8ec0ff */
[----:B------:R-:W-:Y:S01]  /*01d0*/  UMOV UR6, URZ ;  /* 0x000000ff00067c82 */ /* 0x000fe20008000000 */
[----:B------:R-:W-:-:S05]  /*01e0*/  IMAD.U32 R0, RZ, RZ, UR5 ;  /* 0x00000005ff007e24 */ /* 0x000fca000f8e00ff */
[----:B--2---:R-:W-:-:S15]  /*01f0*/  R2UR UR5, R0 ;  /* 0x00000000000572ca */ /* 0x004fde00000e0000 */
.L_x_4:
[----:B------:R-:W-:Y:S01]  /*0200*/  @P0 ELECT P1, URZ, PT ;  /* 0x0000000000ff082f */ /* 0x000fe20003820000 */
[----:B------:R1:W-:-:S12]  /*0210*/  UTMALDG.2D [UR4], [UR8] ;  /* 0x00000004080075b4 */ /* 0x0003d80008008000 */
[----:B------:R-:W-:Y:S02]  /*0220*/  @P1 PLOP3.LUT P0, PT, P1, PT, PT, 0x8, 0x80 ;  /* 0x000000000080181c */ /* 0x000fe40000f0e170 */
[----:B------:R-:W-:-:S11]  /*0230*/  PLOP3.LUT P1, PT, PT, PT, PT, 0x8, 0x80 ;  /* 0x000000000080781c */ /* 0x000fd60003f2e170 */
[----:B-1----:R-:W-:Y:S05]  /*0240*/  @P0 BRA.U.ANY `(.L_x_4) ;  /* 0xfffffffd00ec0947 */ /* 0x002fea000393ffff */
[----:B------:R-:W-:-:S06]  /*0250*/  IMAD.MOV.U32 R3, RZ, RZ, 0x400 ;  /* 0x00000400ff037424 */ /* 0x000fcc00078e00ff */
[----:B------:R3:W4:Y:S01]  /*0260*/  SYNCS.ARRIVE.TRANS64 R2, [R0+URZ], R3 ;  /* 0x00000003000279a7 */ /* 0x00072200080000ff */
[----:B------:R-:W-:Y:S05]  /*0270*/  BRA `(.L_x_5) ;  /* 0x0000000000187947 */ /* 0x000fea0003800000 */
.L_x_3:
[----:B------:R-:W1:Y:S01]  /*0280*/  S2UR UR5, SR_CgaCtaId ;  /* 0x00000000000579c3 */ /* 0x000e620000008800 */
[----:B------:R-:W-:Y:S02]  /*0290*/  UMOV UR4, 0x400 ;  /* 0x0000040000047882 */ /* 0x000fe40000000000 */
[----:B------:R-:W-:-:S04]  /*02a0*/  UIADD3 UR4, UPT, UPT, UR4, 0x800, URZ ;  /* 0x0000080004047890 */ /* 0x000fc8000fffe0ff */
[----:B-1----:R-:W-:-:S06]  /*02b0*/  ULEA UR4, UR5, UR4, 0x18 ;  /* 0x0000000405047291 */ /* 0x002fcc000f8ec0ff */
[----:B------:R-:W-:-:S04]  /*02c0*/  IMAD.U32 R0, RZ, RZ, UR4 ;  /* 0x00000004ff007e24 */ /* 0x000fc8000f8e00ff */
[----:B------:R1:W2:Y:S03]  /*02d0*/  SYNCS.ARRIVE.TRANS64.A1T0 R2, [R0+URZ], RZ ;  /* 0x000000ff000279a7 */ /* 0x0002a600081000ff */
.L_x_5:
[----:B------:R-:W-:Y:S05]  /*02e0*/  BSYNC.RECONVERGENT B0 ;  /* 0x0000000000007941 */ /* 0x000fea0003800200 */
.L_x_2:
[----:B------:R-:W-:Y:S01]  /*02f0*/  CS2R R4, SR_GLOBALTIMERLO ;  /* 0x0000000000047805 */ /* 0x000fe20000015200 */
[----:B--2-4-:R-:W2:Y:S01]  /*0300*/  SYNCS.PHASECHK.TRANS64.TRYWAIT P0, [R0+URZ], R3 ;  /* 0x00000003000075a7 */ /* 0x014ea200080011ff */
[----:B------:R-:W-:Y:S04]  /*0310*/  BSSY B0, `(.L_x_6) ;  /* 0x000001c000007945 */ /* 0x000fe80003800000 */
[----:B--2---:R-:W-:Y:S05]  /*0320*/  @P0 BRA `(.L_x_7) ;  /* 0x0000000000680947 */ /* 0x004fea0003800000 */
[----:B------:R-:W-:-:S07]  /*0330*/  IMAD.MOV.U32 R10, RZ, RZ, RZ ;  /* 0x000000ffff0a7224 */ /* 0x000fce00078e00ff */
.L_x_11:
[C---:B------:R-:W-:Y:S01]  /*0340*/  ISETP.GT.AND P0, PT, R10.reuse, 0xf, PT ;  /* 0x0000000f0a00780c */ /* 0x040fe20003f04270 */
[----:B------:R-:W-:Y:S05]  /*0350*/  YIELD ;  /* 0x0000000000007946 */ /* 0x000fea0003800000 */
[----:B------:R-:W-:Y:S07]  /*0360*/  BSSY B1, `(.L_x_8) ;  /* 0x0000014000017945 */ /* 0x000fee0003800000 */
[----:B------:R-:W-:Y:S01]  /*0370*/  @!P0 VIADD R10, R10, 0x1 ;  /* 0x000000010a0a8836 */ /* 0x000fe20000000000 */
[----:B------:R-:W-:Y:S06]  /*0380*/  @!P0 BRA `(.L_x_9) ;  /* 0x0000000000448947 */ /* 0x000fec0003800000 */
[----:B------:R-:W-:-:S06]  /*0390*/  CS2R R6, SR_GLOBALTIMERLO ;  /* 0x0000000000067805 */ /* 0x000fcc0000015200 */
[----:B------:R-:W-:-:S05]  /*03a0*/  IADD3 R9, P0, PT, -R4, R6, RZ ;  /* 0x0000000604097210 */ /* 0x000fca0007f1e1ff */
[----:B------:R-:W-:Y:S01]  /*03b0*/  IMAD.X R7, R7, 0x1, ~R5, P0 ;  /* 0x0000000107077824 */ /* 0x000fe200000e0e05 */
[----:B------:R-:W-:-:S04]  /*03c0*/  ISETP.GE.U32.AND P0, PT, R9, 0x3d0900, PT ;  /* 0x003d09000900780c */ /* 0x000fc80003f06070 */
[----:B------:R-:W-:-:S13]  /*03d0*/  ISETP.GE.AND.EX P0, PT, R7, RZ, PT, P0 ;  /* 0x000000ff0700720c */ /* 0x000fda0003f06300 */
[----:B------:R-:W-:Y:S05]  /*03e0*/  @!P0 BRA `(.L_x_10) ;  /* 0x0000000000088947 */ /* 0x000fea0003800000 */
[----:B------:R-:W-:Y:S05]  /*03f0*/  NANOSLEEP 0xf4240 ;  /* 0x000f42400000795d */ /* 0x000fea0003800000 */
[----:B------:R-:W-:Y:S05]  /*0400*/  BRA `(.L_x_9) ;  /* 0x0000000000247947 */ /* 0x000fea0003800000 */
.L_x_10:
[----:B------:R-:W-:-:S04]  /*0410*/  ISETP.GE.U32.AND P0, PT, R9, 0x9c40, PT ;  /* 0x00009c400900780c */ /* 0x000fc80003f06070 */
[----:B------:R-:W-:-:S13]  /*0420*/  ISETP.GE.AND.EX P0, PT, R7, RZ, PT, P0 ;  /* 0x000000ff0700720c */ /* 0x000fda0003f06300 */
[----:B------:R-:W-:Y:S05]  /*0430*/  @!P0 BRA `(.L_x_9) ;  /* 0x0000000000188947 */ /* 0x000fea0003800000 */
[----:B------:R-:W-:-:S04]  /*0440*/  SHF.R.S32.HI R6, RZ, 0x1f, R7 ;  /* 0x0000001fff067819 */ /* 0x000fc80000011407 */
[----:B------:R-:W-:-:S05]  /*0450*/  LEA.HI R6, P0, R6, R9, RZ, 0x2 ;  /* 0x0000000906067211 */ /* 0x000fca00078110ff */
[----:B------:R-:W-:-:S05]  /*0460*/  IMAD.X R7, RZ, RZ, R7, P0 ;  /* 0x000000ffff077224 */ /* 0x000fca00000e0607 */
[----:B------:R-:W-:-:S04]  /*0470*/  SHF.R.U64 R6, R6, 0x2, R7 ;  /* 0x0000000206067819 */ /* 0x000fc80000001207 */
[----:B------:R-:W-:Y:S05]  /*0480*/  NANOSLEEP R6 ;  /* 0x000000060000735d */ /* 0x000fea0003800000 */
[----:B------:R-:W-:Y:S01]  /*0490*/  NOP ;  /* 0x0000000000007918 */ /* 0x000fe20000000000 */
.L_x_9:
[----:B------:R-:W-:Y:S05]  /*04a0*/  BSYNC B1 ;  /* 0x0000000000017941 */ /* 0x000fea0003800000 */
.L_x_8:
[----:B------:R-:W2:Y:S02]  /*04b0*/  SYNCS.PHASECHK.TRANS64.TRYWAIT P0, [R0+URZ], R3 ;  /* 0x00000003000075a7 */ /* 0x000ea400080011ff */
[----:B--2---:R-:W-:Y:S05]  /*04c0*/  @!P0 BRA `(.L_x_11) ;  /* 0xfffffffc009c8947 */ /* 0x004fea000383ffff */
.L_x_7:
[----:B------:R-:W-:Y:S05]  /*04d0*/  BSYNC B0 ;  /* 0x0000000000007941 */ /* 0x000fea0003800000 */
.L_x_6:
[C---:B------:R-:W-:Y:S01]  /*04e0*/  ISETP.GT.U32.AND P1, PT, R8.reuse, 0x7, PT ;  /* 0x000000070800780c */ /* 0x040fe20003f24070 */
[----:B------:R-:W-:Y:S01]  /*04f0*/  BSSY.RECONVERGENT B0, `(.L_x_12) ;  /* 0x0000039000007945 */ /* 0x000fe20003800200 */
[----:B------:R-:W-:-:S11]  /*0500*/  ISETP.NE.AND P0, PT, R8, RZ, PT ;  /* 0x000000ff0800720c */ /* 0x000fd60003f05270 */
[----:B------:R-:W-:Y:S05]  /*0510*/  @P1 BRA `(.L_x_13) ;  /* 0x0000000000d81947 */ /* 0x000fea0003800000 */
[----:B------:R-:W2:Y:S01]  /*0520*/  S2R R6, SR_CgaCtaId ;  /* 0x0000000000067919 */ /* 0x000ea20000008800 */
[----:B------:R-:W4:Y:S01]  /*0530*/  LDC R2, c[0x0][0x360] ;  /* 0x0000d800ff027b82 */ /* 0x000f220000000800 */
[----:B------:R-:W-:Y:S01]  /*0540*/  MOV R4, 0x400 ;  /* 0x0000040000047802 */ /* 0x000fe20000000f00 */
[----:B------:R-:W-:-:S04]  /*0550*/  IMAD.MOV.U32 R7, RZ, RZ, R8 ;  /* 0x000000ffff077224 */ /* 0x000fc800078e0008 */
[----:B------:R-:W-:-:S05]  /*0560*/  VIADD R3, R4, 0x400 ;  /* 0x0000040004037836 */ /* 0x000fca0000000000 */
[C---:B--2---:R-:W-:Y:S02]  /*0570*/  LEA R5, R6.reuse, R3, 0x18 ;  /* 0x0000000306057211 */ /* 0x044fe400078ec0ff */
[----:B------:R-:W-:-:S03]  /*0580*/  LEA R3, R6, R4, 0x18 ;  /* 0x0000000406037211 */ /* 0x000fc600078ec0ff */
[C-C-:B------:R-:W-:Y:S02]  /*0590*/  IMAD R23, R8.reuse, 0x90, R5.reuse ;  /* 0x0000009008177824 */ /* 0x140fe400078e0205 */
[C---:B------:R-:W-:Y:S02]  /*05a0*/  IMAD R5, R8.reuse, 0x80, R5 ;  /* 0x0000008008057824 */ /* 0x040fe400078e0205 */
[----:B------:R-:W-:-:S07]  /*05b0*/  IMAD R21, R8, 0x10, R3 ;  /* 0x0000001008157824 */ /* 0x000fce00078e0203 */
.L_x_14:
[----:B--2---:R2:W5:Y:S01]  /*05c0*/  LDS.128 R8, [R21] ;  /* 0x0000000015087984 */ /* 0x0045620000000c00 */
[----:B------:R-:W-:Y:S02]  /*05d0*/  IMAD.SHL.U32 R4, R7, 0x10, RZ ;  /* 0x0000001007047824 */ /* 0x000fe400078e00ff */
[----:B----4-:R-:W-:-:S03]  /*05e0*/  IMAD.IADD R7, R2, 0x1, R7 ;  /* 0x0000000102077824 */ /* 0x010fc600078e0207 */
[C---:B------:R-:W-:Y:S02]  /*05f0*/  LOP3.LUT R6, R4.reuse, 0x10, RZ, 0x3c, !PT ;  /* 0x0000001004067812 */ /* 0x040fe400078e3cff */
[----:B------:R-:W-:Y:S01]  /*0600*/  LOP3.LUT R20, R4, 0x20, RZ, 0x3c, !PT ;  /* 0x0000002004147812 */ /* 0x000fe200078e3cff */
[----:B--2---:R-:W-:Y:S01]  /*0610*/  IMAD R21, R2, 0x10, R21 ;  /* 0x0000001002157824 */ /* 0x004fe200078e0215 */
[----:B------:R-:W-:Y:S01]  /*0620*/  LOP3.LUT R22, R4, 0x30, RZ, 0x3c, !PT ;  /* 0x0000003004167812 */ /* 0x000fe200078e3cff */
[C---:B------:R-:W-:Y:S01]  /*0630*/  IMAD.IADD R12, R3.reuse, 0x1, R6 ;  /* 0x00000001030c7824 */ /* 0x040fe200078e0206 */
[----:B------:R-:W-:Y:S01]  /*0640*/  IADD3 R16, PT, PT, R3, R20, RZ ;  /* 0x0000001403107210 */ /* 0x000fe20007ffe0ff */
[--C-:B------:R-:W-:Y:S01]  /*0650*/  IMAD.IADD R6, R6, 0x1, R5.reuse ;  /* 0x0000000106067824 */ /* 0x100fe200078e0205 */
[----:B------:R-:W-:Y:S01]  /*0660*/  LOP3.LUT R26, R4, 0x40, RZ, 0x3c, !PT ;  /* 0x00000040041a7812 */ /* 0x000fe200078e3cff */
[----:B------:R-:W-:Y:S01]  /*0670*/  IMAD.IADD R20, R20, 0x1, R5 ;  /* 0x0000000114147824 */ /* 0x000fe200078e0205 */
[----:B------:R-:W-:Y:S01]  /*0680*/  ISETP.GE.U32.AND P1, PT, R7, 0x8, PT ;  /* 0x000000080700780c */ /* 0x000fe20003f26070 */
[----:B------:R-:W-:-:S02]  /*0690*/  IMAD.IADD R24, R3, 0x1, R22 ;  /* 0x0000000103187824 */ /* 0x000fc400078e0216 */
[--C-:B------:R-:W-:Y:S02]  /*06a0*/  IMAD.IADD R22, R22, 0x1, R5.reuse ;  /* 0x0000000116167824 */ /* 0x100fe400078e0205 */
[----:B------:R-:W-:Y:S02]  /*06b0*/  IMAD.IADD R25, R3, 0x1, R26 ;  /* 0x0000000103197824 */ /* 0x000fe400078e021a */
[----:B------:R-:W-:Y:S01]  /*06c0*/  IMAD.IADD R26, R26, 0x1, R5 ;  /* 0x000000011a1a7824 */ /* 0x000fe200078e0205 */
[----:B-----5:R2:W-:Y:S04]  /*06d0*/  STS.128 [R23], R8 ;  /* 0x0000000817007388 */ /* 0x0205e80000000c00 */
[----:B------:R-:W4:Y:S01]  /*06e0*/  LDS.128 R12, [R12+0x80] ;  /* 0x000080000c0c7984 */ /* 0x000f220000000c00 */
[----:B--2---:R-:W-:-:S03]  /*06f0*/  IMAD R23, R2, 0x90, R23 ;  /* 0x0000009002177824 */ /* 0x004fc600078e0217 */
[----:B----4-:R2:W-:Y:S04]  /*0700*/  STS.128 [R6], R12 ;  /* 0x0000000c06007388 */ /* 0x0105e80000000c00 */
[----:B------:R-:W4:Y:S01]  /*0710*/  LDS.128 R16, [R16+0x100] ;  /* 0x0001000010107984 */ /* 0x000f220000000c00 */
[----:B--2---:R-:W-:-:S05]  /*0720*/  LOP3.LUT R6, R4, 0x50, RZ, 0x3c, !PT ;  /* 0x0000005004067812 */ /* 0x004fca00078e3cff */
[----:B------:R-:W-:Y:S02]  /*0730*/  IMAD.IADD R27, R3, 0x1, R6 ;  /* 0x00000001031b7824 */ /* 0x000fe400078e0206 */
[----:B------:R-:W-:Y:S01]  /*0740*/  IMAD.IADD R6, R6, 0x1, R5 ;  /* 0x0000000106067824 */ /* 0x000fe200078e0205 */
[----:B----4-:R2:W-:Y:S04]  /*0750*/  STS.128 [R20], R16 ;  /* 0x0000001014007388 */ /* 0x0105e80000000c00 */
[----:B------:R4:W5:Y:S01]  /*0760*/  LDS.128 R8, [R24+0x180] ;  /* 0x0001800018087984 */ /* 0x0009620000000c00 */
[C---:B--2---:R-:W-:Y:S02]  /*0770*/  LOP3.LUT R20, R4.reuse, 0x60, RZ, 0x3c, !PT ;  /* 0x0000006004147812 */ /* 0x044fe400078e3cff */
[----:B------:R-:W-:-:S02]  /*0780*/  LOP3.LUT R4, R4, 0x70, RZ, 0x3c, !PT ;  /* 0x0000007004047812 */ /* 0x000fc400078e3cff */
[C---:B----4-:R-:W-:Y:S01]  /*0790*/  IADD3 R24, PT, PT, R3.reuse, R20, RZ ;  /* 0x0000001403187210 */ /* 0x050fe20007ffe0ff */
[--C-:B------:R-:W-:Y:S01]  /*07a0*/  IMAD.IADD R20, R20, 0x1, R5.reuse ;  /* 0x0000000114147824 */ /* 0x100fe200078e0205 */
[----:B-----5:R2:W-:Y:S04]  /*07b0*/  STS.128 [R22], R8 ;  /* 0x0000000816007388 */ /* 0x0205e80000000c00 */
[----:B------:R-:W4:Y:S01]  /*07c0*/  LDS.128 R12, [R25+0x200] ;  /* 0x00020000190c7984 */ /* 0x000f220000000c00 */
[----:B--2---:R-:W-:Y:S02]  /*07d0*/  IMAD.IADD R22, R3, 0x1, R4 ;  /* 0x0000000103167824 */ /* 0x004fe400078e0204 */
[--C-:B------:R-:W-:Y:S02]  /*07e0*/  IMAD.IADD R4, R4, 0x1, R5.reuse ;  /* 0x0000000104047824 */ /* 0x100fe400078e0205 */
[----:B------:R-:W-:Y:S01]  /*07f0*/  IMAD R5, R2, 0x80, R5 ;  /* 0x0000008002057824 */ /* 0x000fe200078e0205 */
[----:B----4-:R-:W-:Y:S04]  /*0800*/  STS.128 [R26], R12 ;  /* 0x0000000c1a007388 */ /* 0x010fe80000000c00 */
[----:B------:R-:W2:Y:S04]  /*0810*/  LDS.128 R16, [R27+0x280] ;  /* 0x000280001b107984 */ /* 0x000ea80000000c00 */
[----:B--2---:R-:W-:Y:S04]  /*0820*/  STS.128 [R6], R16 ;  /* 0x0000001006007388 */ /* 0x004fe80000000c00 */
[----:B------:R-:W2:Y:S04]  /*0830*/  LDS.128 R8, [R24+0x300] ;  /* 0x0003000018087984 */ /* 0x000ea80000000c00 */
[----:B--2---:R-:W-:Y:S04]  /*0840*/  STS.128 [R20], R8 ;  /* 0x0000000814007388 */ /* 0x004fe80000000c00 */
[----:B------:R-:W2:Y:S04]  /*0850*/  LDS.128 R12, [R22+0x380] ;  /* 0x00038000160c7984 */ /* 0x000ea80000000c00 */
[----:B--2---:R2:W-:Y:S01]  /*0860*/  STS.128 [R4], R12 ;  /* 0x0000000c04007388 */ /* 0x0045e20000000c00 */
[----:B------:R-:W-:Y:S05]  /*0870*/  @!P1 BRA `(.L_x_14) ;  /* 0xfffffffc00509947 */ /* 0x000fea000383ffff */
.L_x_13:
[----:B------:R-:W-:Y:S05]  /*0880*/  BSYNC.RECONVERGENT B0 ;  /* 0x0000000000007941 */ /* 0x000fea0003800200 */
.L_x_12:
[----:B------:R4:W-:Y:S06]  /*0890*/  MEMBAR.ALL.CTA ;  /* 0x0000000000007992 */ /* 0x0009ec0000008000 */
[----:B----4-:R-:W4:Y:S01]  /*08a0*/  FENCE.VIEW.ASYNC.S ;  /* 0x00000000000073c6 */ /* 0x010f220000000000 */
[----:B------:R-:W-:Y:S05]  /*08b0*/  WARPSYNC.ALL ;  /* 0x0000000000007948 */ /* 0x000fea0003800000 */
[----:B----4-:R-:W-:Y:S06]  /*08c0*/  BAR.SYNC.DEFER_BLOCKING 0x0 ;  /* 0x0000000000007b1d */ /* 0x010fec0000010000 */
[----:B------:R-:W-:Y:S05]  /*08d0*/  @P0 EXIT ;  /* 0x000000000000094d */ /* 0x000fea0003800000 */
[----:B------:R-:W4:Y:S01]  /*08e0*/  S2UR UR5, SR_CgaCtaId ;  /* 0x00000000000579c3 */ /* 0x000f220000008800 */
[----:B------:R-:W5:Y:S01]  /*08f0*/  LDCU.64 UR8, c[0x0][0x348] ;  /* 0x00006900ff0877ac */ /* 0x000f620008000a00 */
[----:B------:R-:W-:Y:S01]  /*0900*/  UMOV UR4, 0x400 ;  /* 0x0000040000047882 */ /* 0x000fe20000000000 */
[----:B------:R-:W-:Y:S01]  /*0910*/  UMOV UR6, URZ ;  /* 0x000000ff00067c82 */ /* 0x000fe20008000000 */
[----:B------:R-:W-:-:S04]  /*0920*/  UIADD3 UR4, UPT, UPT, UR4, 0x400, URZ ;  /* 0x0000040004047890 */ /* 0x000fc8000fffe0ff */
[----:B----4-:R-:W-:-:S03]  /*0930*/  ULEA UR4, UR5, UR4, 0x18 ;  /* 0x0000000405047291 */ /* 0x010fc6000f8ec0ff */
[----:B------:R-:W-:-:S06]  /*0940*/  UMOV UR5, URZ ;  /* 0x000000ff00057c82 */ /* 0x000fcc0008000000 */
[----:B-----5:R4:W-:Y:S01]  /*0950*/  UTMASTG.2D [UR4], [UR8] ;  /* 0x00000004080073b5 */ /* 0x0209e20008008000 */
[----:B------:R0:W-:Y:S01]  /*0960*/  UTMACMDFLUSH ;  /* 0x00000000000079b7 */ /* 0x0001e20000000000 */
[----:B------:R-:W-:-:S04]  /*0970*/  DEPBAR.LE SB0, 0x0 ;  /* 0x000080000000791a */ /* 0x000fc80000000000 */
[----:B------:R-:W-:Y:S01]  /*0980*/  SYNCS.CCTL.IV [R0+URZ] ;  /* 0x00000000000079b1 */ /* 0x000fe200080000ff */
[----:B----4-:R-:W-:Y:S05]  /*0990*/  EXIT ;  /* 0x000000000000794d */ /* 0x010fea0003800000 */
.L_x_15:
[----:B------:R-:W-:-:S00]  /*09a0*/  BRA `(.L_x_15) ;  /* 0xfffffffc00fc7947 */ /* 0x000fc0000383ffff */
[----:B------:R-:W-:-:S00]  /*09b0*/  NOP ;  /* 0x0000000000007918 */ /* 0x000fc00000000000 */
        /* <DEDUP_REMOVED lines=12> */
.L_x_16:


//--------------------- .nv.shared._Z24kernel4_tma_int4_swizzle14CUtensorMap_st --------------------------
	.section	.nv.shared._Z24kernel4_tma_int4_swizzle14CUtensorMap_st,"aw",@nobits
	.sectionflags	@""
	.align	1024
.nv.shared._Z24kernel4_tma_int4_swizzle14CUtensorMap_st:
	.zero		3080


//--------------------- .nv.shared.reserved.0     --------------------------
	.section	.nv.shared.reserved.0,"aw",@nobits
	.weak		__nv_reservedSMEM_offset_0_alias
	.size		__nv_reservedSMEM_offset_0_alias, 0, 64
	.other		__nv_reservedSMEM_offset_0_alias,@"STO_CUDA_RESERVED_SHARED STV_DEFAULT"
__nv_reservedSMEM_offset_0_alias:
	.zero		0
	.zero		64


//--------------------- .nv.constant0._Z24kernel4_tma_int4_swizzle14CUtensorMap_st --------------------------
	.section	.nv.constant0._Z24kernel4_tma_int4_swizzle14CUtensorMap_st,"a",@progbits
	.sectionflags	@""
	.align	4
.nv.constant0._Z24kernel4_tma_int4_swizzle14CUtensorMap_st:
	.zero		1024


//--------------------- SYMBOLS --------------------------

	.type		.nv.reservedSmem.offset0,@object
	.size		.nv.reservedSmem.offset0,0x4
	.type		.nv.reservedSmem.cap,@object
	.size		.nv.reservedSmem.cap,0x4
